	.headerflags	@"EF_CUDA_TEXMODE_UNIFIED EF_CUDA_64BIT_ADDRESS EF_CUDA_ACCELERATORS EF_CUDA_SM90 EF_CUDA_VIRTUAL_SM(EF_CUDA_SM90)"
	.elftype	@"ET_EXEC"


//--------------------- .nv.info                  --------------------------
	.section	.nv.info,"",@"SHT_CUDA_INFO"
	.align	4


	//----- nvinfo : EIATTR_REGCOUNT
	.align		4
        /*0000*/ 	.byte	0x04, 0x2f
        /*0002*/ 	.short	(.L_3 - .L_2)
	.align		4
.L_2:
        /*0004*/ 	.word	index@(triton_poi_fused_add_div_mean_mul_relu_std_sub_0)
        /*0008*/ 	.word	0x0000001c


	//----- nvinfo : EIATTR_MIN_STACK_SIZE
	.align		4
.L_3:
        /*000c*/ 	.byte	0x04, 0x12
        /*000e*/ 	.short	(.L_5 - .L_4)
	.align		4
.L_4:
        /*0010*/ 	.word	index@(triton_poi_fused_add_div_mean_mul_relu_std_sub_0)
        /*0014*/ 	.word	0x00000000


	//----- nvinfo : EIATTR_FRAME_SIZE
	.align		4
.L_5:
        /*0018*/ 	.byte	0x04, 0x11
        /*001a*/ 	.short	(.L_7 - .L_6)
	.align		4
.L_6:
        /*001c*/ 	.word	index@(triton_poi_fused_add_div_mean_mul_relu_std_sub_0)
        /*0020*/ 	.word	0x00000000


	//----- nvinfo : EIATTR_MIN_STACK_SIZE
	.align		4
.L_7:
        /*0024*/ 	.byte	0x04, 0x12
        /*0026*/ 	.short	(.L_9 - .L_8)
	.align		4
.L_8:
        /*0028*/ 	.word	index@(triton_poi_fused_add_div_mean_mul_relu_std_sub_0)
        /*002c*/ 	.word	0x00000000
.L_9:


//--------------------- .nv.info.triton_poi_fused_add_div_mean_mul_relu_std_sub_0 --------------------------
	.section	.nv.info.triton_poi_fused_add_div_mean_mul_relu_std_sub_0,"",@"SHT_CUDA_INFO"
	.sectionflags	@""
	.align	4


	//----- nvinfo : EIATTR_CUDA_API_VERSION
	.align		4
        /*0000*/ 	.byte	0x04, 0x37
        /*0002*/ 	.short	(.L_11 - .L_10)
.L_10:
        /*0004*/ 	.word	0x0000007c


	//----- nvinfo : EIATTR_KPARAM_INFO
	.align		4
.L_11:
        /*0008*/ 	.byte	0x04, 0x17
        /*000a*/ 	.short	(.L_13 - .L_12)
.L_12:
        /*000c*/ 	.word	0x00000000
        /*0010*/ 	.short	0x0004
        /*0012*/ 	.short	0x0020
        /*0014*/ 	.byte	0x00, 0xf0, 0x11, 0x00


	//----- nvinfo : EIATTR_KPARAM_INFO
	.align		4
.L_13:
        /*0018*/ 	.byte	0x04, 0x17
        /*001a*/ 	.short	(.L_15 - .L_14)
.L_14:
        /*001c*/ 	.word	0x00000000
        /*0020*/ 	.short	0x0003
        /*0022*/ 	.short	0x0018
        /*0024*/ 	.byte	0x00, 0xf4, 0x21, 0x00


	//----- nvinfo : EIATTR_KPARAM_INFO
	.align		4
.L_15:
        /*0028*/ 	.byte	0x04, 0x17
        /*002a*/ 	.short	(.L_17 - .L_16)
.L_16:
        /*002c*/ 	.word	0x00000000
        /*0030*/ 	.short	0x0002
        /*0032*/ 	.short	0x0010
        /*0034*/ 	.byte	0x00, 0xf4, 0x21, 0x00


	//----- nvinfo : EIATTR_KPARAM_INFO
	.align		4
.L_17:
        /*0038*/ 	.byte	0x04, 0x17
        /*003a*/ 	.short	(.L_19 - .L_18)
.L_18:
        /*003c*/ 	.word	0x00000000
        /*0040*/ 	.short	0x0001
        /*0042*/ 	.short	0x0008
        /*0044*/ 	.byte	0x00, 0xf4, 0x21, 0x00


	//----- nvinfo : EIATTR_KPARAM_INFO
	.align		4
.L_19:
        /*0048*/ 	.byte	0x04, 0x17
        /*004a*/ 	.short	(.L_21 - .L_20)
.L_20:
        /*004c*/ 	.word	0x00000000
        /*0050*/ 	.short	0x0000
        /*0052*/ 	.short	0x0000
        /*0054*/ 	.byte	0x00, 0xf4, 0x21, 0x00


	//----- nvinfo : EIATTR_SPARSE_MMA_MASK
	.align		4
.L_21:
        /*0058*/ 	.byte	0x03, 0x50
        /*005a*/ 	.short	0x0000


	//----- nvinfo : EIATTR_MAXREG_COUNT
	.align		4
        /*005c*/ 	.byte	0x03, 0x1b
        /*005e*/ 	.short	0x00ff


	//----- nvinfo : EIATTR_EXIT_INSTR_OFFSETS
	.align		4
        /*0060*/ 	.byte	0x04, 0x1c
        /*0062*/ 	.short	(.L_23 - .L_22)


	//   ....[0]....
.L_22:
        /*0064*/ 	.word	0x00000570


	//   ....[1]....
        /*0068*/ 	.word	0x00000590


	//----- nvinfo : EIATTR_REQNTID
	.align		4
.L_23:
        /*006c*/ 	.byte	0x04, 0x10
        /*006e*/ 	.short	(.L_25 - .L_24)
.L_24:
        /*0070*/ 	.word	0x00000080
        /*0074*/ 	.word	0x00000001
        /*0078*/ 	.word	0x00000001


	//----- nvinfo : EIATTR_CBANK_PARAM_SIZE
	.align		4
.L_25:
        /*007c*/ 	.byte	0x03, 0x19
        /*007e*/ 	.short	0x0024


	//----- nvinfo : EIATTR_PARAM_CBANK
	.align		4
        /*0080*/ 	.byte	0x04, 0x0a
        /*0082*/ 	.short	(.L_27 - .L_26)
	.align		4
.L_26:
        /*0084*/ 	.word	index@(.nv.constant0.triton_poi_fused_add_div_mean_mul_relu_std_sub_0)
        /*0088*/ 	.short	0x0210
        /*008a*/ 	.short	0x0024


	//----- nvinfo : EIATTR_SW_WAR
	.align		4
.L_27:
        /*008c*/ 	.byte	0x04, 0x36
        /*008e*/ 	.short	(.L_29 - .L_28)
.L_28:
        /*0090*/ 	.word	0x00000008
.L_29:


//--------------------- .nv.callgraph             --------------------------
	.section	.nv.callgraph,"",@"SHT_CUDA_CALLGRAPH"
	.align	4
	.sectionentsize	8
	.align		4
        /*0000*/ 	.word	0x00000000
	.align		4
        /*0004*/ 	.word	0xffffffff
	.align		4
        /*0008*/ 	.word	0x00000000
	.align		4
        /*000c*/ 	.word	0xfffffffe
	.align		4
        /*0010*/ 	.word	0x00000000
	.align		4
        /*0014*/ 	.word	0xfffffffd
	.align		4
        /*0018*/ 	.word	0x00000000
	.align		4
        /*001c*/ 	.word	0xfffffffc


//--------------------- .nv.constant4             --------------------------
	.section	.nv.constant4,"a",@progbits
	.align	8
	.align		8
.nv.constant4:
        /*0000*/ 	.dword	_$_str
	.align		8
        /*0008*/ 	.dword	_$_str_$_2


//--------------------- .text.triton_poi_fused_add_div_mean_mul_relu_std_sub_0 --------------------------
	.section	.text.triton_poi_fused_add_div_mean_mul_relu_std_sub_0,"ax",@progbits
	.align	128
        .global         triton_poi_fused_add_div_mean_mul_relu_std_sub_0
        .type           triton_poi_fused_add_div_mean_mul_relu_std_sub_0,@function
        .size           triton_poi_fused_add_div_mean_mul_relu_std_sub_0,(.L_x_1 - triton_poi_fused_add_div_mean_mul_relu_std_sub_0)
        .other          triton_poi_fused_add_div_mean_mul_relu_std_sub_0,@"STO_CUDA_ENTRY STV_DEFAULT"
triton_poi_fused_add_div_mean_mul_relu_std_sub_0:
.text.triton_poi_fused_add_div_mean_mul_relu_std_sub_0:
[----:B------:R-:W0:Y:S02]  /*0000*/  LDC R1, c[0x0][0x28] ;  /* 0x00000a00ff017b82 */ /* 0x000e240000000800 */
[----:B------:R-:W1:Y:S01]  /*0010*/  S2R R0, SR_TID.X ;  /* 0x0000000000007919 */ /* 0x000e620000002100 */
[----:B------:R-:W2:Y:S01]  /*0020*/  LDC.64 R10, c[0x0][0x220] ;  /* 0x00008800ff0a7b82 */ /* 0x000ea20000000a00 */
[----:B------:R-:W-:Y:S02]  /*0030*/  CS2R R12, SRZ ;  /* 0x00000000000c7805 */ /* 0x000fe4000001ff00 */
[----:B------:R-:W-:Y:S01]  /*0040*/  CS2R R14, SRZ ;  /* 0x00000000000e7805 */ /* 0x000fe2000001ff00 */
[----:B------:R-:W3:Y:S01]  /*0050*/  S2R R3, SR_CTAID.X ;  /* 0x0000000000037919 */ /* 0x000ee20000002500 */
[----:B------:R-:W-:Y:S01]  /*0060*/  CS2R R18, SRZ ;  /* 0x0000000000127805 */ /* 0x000fe2000001ff00 */
[----:B------:R-:W-:Y:S01]  /*0070*/  ULDC.64 UR4, c[0x0][0x208] ;  /* 0x0000820000047ab9 */ /* 0x000fe20000000a00 */
[----:B------:R-:W-:Y:S01]  /*0080*/  CS2R R16, SRZ ;  /* 0x0000000000107805 */ /* 0x000fe2000001ff00 */
[----:B------:R-:W4:Y:S08]  /*0090*/  LDC.64 R6, c[0x0][0x218] ;  /* 0x00008600ff067b82 */ /* 0x000f300000000a00 */
[----:B------:R-:W5:Y:S01]  /*00a0*/  LDC.64 R8, c[0x0][0x228] ;  /* 0x00008a00ff087b82 */ /* 0x000f620000000a00 */
[----:B-1----:R-:W-:-:S04]  /*00b0*/  SHF.L.U32 R0, R0, 0x1, RZ ;  /* 0x0000000100007819 */ /* 0x002fc800000006ff */
[----:B------:R-:W-:-:S04]  /*00c0*/  LOP3.LUT R0, R0, 0xfe, RZ, 0xc0, !PT ;  /* 0x000000fe00007812 */ /* 0x000fc800078ec0ff */
[----:B---3--:R-:W-:-:S04]  /*00d0*/  LEA R0, R3, R0, 0x8 ;  /* 0x0000000003007211 */ /* 0x008fc800078e40ff */
[----:B------:R-:W-:Y:S02]  /*00e0*/  SHF.R.S32.HI R3, RZ, 0x1f, R0 ;  /* 0x0000001fff037819 */ /* 0x000fe40000011400 */
[----:B------:R-:W-:Y:S02]  /*00f0*/  ISETP.GE.AND P0, PT, R0, 0x100, PT ;  /* 0x000001000000780c */ /* 0x000fe40003f06270 */
[----:B------:R-:W-:-:S04]  /*0100*/  LEA.HI R3, R3, R0, RZ, 0x2 ;  /* 0x0000000003037211 */ /* 0x000fc800078f10ff */
[----:B------:R-:W-:-:S05]  /*0110*/  LOP3.LUT R5, R3, 0xfffffffc, RZ, 0xc0, !PT ;  /* 0xfffffffc03057812 */ /* 0x000fca00078ec0ff */
[----:B--2---:R-:W-:-:S05]  /*0120*/  IMAD.WIDE R22, R5, 0x4, R10 ;  /* 0x0000000405167825 */ /* 0x004fca00078e020a */
[----:B------:R-:W2:Y:S04]  /*0130*/  @!P0 LDG.E.EL R13, desc[UR4][R22.64] ;  /* 0x00000004160d8981 */ /* 0x000ea8000c2e1900 */
[----:B------:R-:W2:Y:S04]  /*0140*/  @!P0 LDG.E.EL R12, desc[UR4][R22.64+0x4] ;  /* 0x00000404160c8981 */ /* 0x000ea8000c2e1900 */
[----:B------:R-:W3:Y:S04]  /*0150*/  @!P0 LDG.E.EL R14, desc[UR4][R22.64] ;  /* 0x00000004160e8981 */ /* 0x000ee8000c2e1900 */
[----:B------:R-:W3:Y:S04]  /*0160*/  @!P0 LDG.E.EL R19, desc[UR4][R22.64+0x4] ;  /* 0x0000040416138981 */ /* 0x000ee8000c2e1900 */
[----:B------:R-:W3:Y:S04]  /*0170*/  @!P0 LDG.E.EL R17, desc[UR4][R22.64+0x8] ;  /* 0x0000080416118981 */ /* 0x000ee8000c2e1900 */
[----:B------:R-:W3:Y:S04]  /*0180*/  @!P0 LDG.E.EL R18, desc[UR4][R22.64+0x8] ;  /* 0x0000080416128981 */ /* 0x000ee8000c2e1900 */
[----:B------:R-:W3:Y:S04]  /*0190*/  @!P0 LDG.E.EL R16, desc[UR4][R22.64+0xc] ;  /* 0x00000c0416108981 */ /* 0x000ee8000c2e1900 */
[----:B------:R5:W3:Y:S01]  /*01a0*/  @!P0 LDG.E.EL R15, desc[UR4][R22.64+0xc] ;  /* 0x00000c04160f8981 */ /* 0x000ae2000c2e1900 */
[----:B------:R-:W-:-:S02]  /*01b0*/  CS2R R2, SRZ ;  /* 0x0000000000027805 */ /* 0x000fc4000001ff00 */
[----:B------:R-:W-:Y:S01]  /*01c0*/  IADD3 R25, R0, -R5, RZ ;  /* 0x8000000500197210 */ /* 0x000fe20007ffe0ff */
[----:B------:R-:W-:Y:S01]  /*01d0*/  IMAD.WIDE R10, R0, 0x4, R10 ;  /* 0x00000004000a7825 */ /* 0x000fe200078e020a */
[----:B------:R-:W-:-:S03]  /*01e0*/  CS2R R4, SRZ ;  /* 0x0000000000047805 */ /* 0x000fc6000001ff00 */
[----:B----4-:R-:W-:Y:S01]  /*01f0*/  IMAD.WIDE R20, R25, 0x4, R6 ;  /* 0x0000000419147825 */ /* 0x010fe200078e0206 */
[----:B------:R1:W4:Y:S01]  /*0200*/  @!P0 LDG.E.64 R2, desc[UR4][R10.64] ;  /* 0x000000040a028981 */ /* 0x000322000c1e1b00 */
[----:B------:R-:W-:-:S03]  /*0210*/  CS2R R6, SRZ ;  /* 0x0000000000067805 */ /* 0x000fc6000001ff00 */
[----:B------:R-:W4:Y:S01]  /*0220*/  @!P0 LDG.E.EL.64 R4, desc[UR4][R20.64] ;  /* 0x0000000414048981 */ /* 0x000f22000c2e1b00 */
[----:B-----5:R-:W-:-:S05]  /*0230*/  IMAD.WIDE R22, R25, 0x4, R8 ;  /* 0x0000000419167825 */ /* 0x020fca00078e0208 */
[----:B------:R-:W5:Y:S01]  /*0240*/  @!P0 LDG.E.EL.64 R6, desc[UR4][R22.64] ;  /* 0x0000000416068981 */ /* 0x000f62000c2e1b00 */
[----:B--2---:R-:W-:Y:S01]  /*0250*/  FADD R8, R12, R13 ;  /* 0x0000000d0c087221 */ /* 0x004fe20000000000 */
[----:B---3--:R-:W-:-:S03]  /*0260*/  FADD R25, R19, R14 ;  /* 0x0000000e13197221 */ /* 0x008fc60000000000 */
[----:B------:R-:W-:Y:S01]  /*0270*/  FADD R9, R8, R17 ;  /* 0x0000001108097221 */ /* 0x000fe20000000000 */
[----:B------:R-:W-:-:S03]  /*0280*/  FADD R8, R25, R18 ;  /* 0x0000001219087221 */ /* 0x000fc60000000000 */
[----:B------:R-:W-:Y:S01]  /*0290*/  FADD R9, R9, R16 ;  /* 0x0000001009097221 */ /* 0x000fe20000000000 */
[----:B------:R-:W-:-:S03]  /*02a0*/  FADD R8, R8, R15 ;  /* 0x0000000f08087221 */ /* 0x000fc60000000000 */
[C---:B------:R-:W-:Y:S01]  /*02b0*/  FFMA R12, R9.reuse, -0.25, R12 ;  /* 0xbe800000090c7823 */ /* 0x040fe2000000000c */
[----:B------:R-:W-:Y:S01]  /*02c0*/  FFMA R19, R8, -0.25, R19 ;  /* 0xbe80000008137823 */ /* 0x000fe20000000013 */
[----:B------:R-:W-:Y:S02]  /*02d0*/  FFMA R13, R9, -0.25, R13 ;  /* 0xbe800000090d7823 */ /* 0x000fe4000000000d */
[----:B------:R-:W-:Y:S01]  /*02e0*/  FMUL R12, R12, R12 ;  /* 0x0000000c0c0c7220 */ /* 0x000fe20000400000 */
[C---:B------:R-:W-:Y:S01]  /*02f0*/  FFMA R14, R8.reuse, -0.25, R14 ;  /* 0xbe800000080e7823 */ /* 0x040fe2000000000e */
[----:B------:R-:W-:Y:S01]  /*0300*/  FMUL R19, R19, R19 ;  /* 0x0000001313137220 */ /* 0x000fe20000400000 */
[----:B------:R-:W-:Y:S01]  /*0310*/  FFMA R17, R9, -0.25, R17 ;  /* 0xbe80000009117823 */ /* 0x000fe20000000011 */
[----:B------:R-:W-:Y:S01]  /*0320*/  FFMA R12, R13, R13, R12 ;  /* 0x0000000d0d0c7223 */ /* 0x000fe2000000000c */
[----:B------:R-:W-:Y:S01]  /*0330*/  FFMA R18, R8, -0.25, R18 ;  /* 0xbe80000008127823 */ /* 0x000fe20000000012 */
[----:B------:R-:W-:Y:S01]  /*0340*/  FFMA R19, R14, R14, R19 ;  /* 0x0000000e0e137223 */ /* 0x000fe20000000013 */
[----:B-1----:R-:W-:Y:S01]  /*0350*/  FFMA R11, R9, -0.25, R16 ;  /* 0xbe800000090b7823 */ /* 0x002fe20000000010 */
[----:B------:R-:W-:Y:S01]  /*0360*/  FFMA R12, R17, R17, R12 ;  /* 0x00000011110c7223 */ /* 0x000fe2000000000c */
[----:B------:R-:W-:Y:S01]  /*0370*/  FFMA R10, R8, -0.25, R15 ;  /* 0xbe800000080a7823 */ /* 0x000fe2000000000f */
[----:B------:R-:W-:-:S02]  /*0380*/  FFMA R19, R18, R18, R19 ;  /* 0x0000001212137223 */ /* 0x000fc40000000013 */
[----:B------:R-:W-:Y:S02]  /*0390*/  FFMA R12, R11, R11, R12 ;  /* 0x0000000b0b0c7223 */ /* 0x000fe4000000000c */
[----:B------:R-:W-:Y:S02]  /*03a0*/  FFMA R19, R10, R10, R19 ;  /* 0x0000000a0a137223 */ /* 0x000fe40000000013 */
[----:B------:R-:W-:Y:S01]  /*03b0*/  FMUL R12, R12, 0.3333333432674407959 ;  /* 0x3eaaaaab0c0c7820 */ /* 0x000fe20000400000 */
[----:B----4-:R-:W-:Y:S01]  /*03c0*/  FFMA R9, R9, -0.25, R2 ;  /* 0xbe80000009097823 */ /* 0x010fe20000000002 */
[----:B------:R-:W-:Y:S01]  /*03d0*/  FMUL R19, R19, 0.3333333432674407959 ;  /* 0x3eaaaaab13137820 */ /* 0x000fe20000400000 */
[----:B------:R-:W-:Y:S01]  /*03e0*/  FFMA R8, R8, -0.25, R3 ;  /* 0xbe80000008087823 */ /* 0x000fe20000000003 */
[----:B------:R-:W1:Y:S02]  /*03f0*/  LDC.64 R10, c[0x0][0x210] ;  /* 0x00008400ff0a7b82 */ /* 0x000e640000000a00 */
[----:B------:R-:W2:Y:S08]  /*0400*/  MUFU.SQRT R12, R12 ;  /* 0x0000000c000c7308 */ /* 0x000eb00000002000 */
[----:B------:R-:W3:Y:S01]  /*0410*/  MUFU.SQRT R19, R19 ;  /* 0x0000001300137308 */ /* 0x000ee20000002000 */
[----:B--2---:R-:W-:Y:S01]  /*0420*/  FADD R13, R12, 9.9999999747524270788e-07 ;  /* 0x358637bd0c0d7421 */ /* 0x004fe20000000000 */
[----:B---3--:R-:W-:-:S04]  /*0430*/  FADD R14, R19, 9.9999999747524270788e-07 ;  /* 0x358637bd130e7421 */ /* 0x008fc80000000000 */
[----:B------:R-:W-:Y:S02]  /*0440*/  FSETP.GT.AND P1, PT, R13, 8.50705917302346158658e+37, PT ;  /* 0x7e8000000d00780b */ /* 0x000fe40003f24000 */
[----:B------:R-:W-:-:S11]  /*0450*/  FSETP.GT.AND P2, PT, R14, 8.50705917302346158658e+37, PT ;  /* 0x7e8000000e00780b */ /* 0x000fd60003f44000 */
[----:B------:R-:W-:Y:S02]  /*0460*/  @P1 FMUL R13, R13, 0.25 ;  /* 0x3e8000000d0d1820 */ /* 0x000fe40000400000 */
[----:B------:R-:W-:-:S04]  /*0470*/  @P2 FMUL R14, R14, 0.25 ;  /* 0x3e8000000e0e2820 */ /* 0x000fc80000400000 */
[----:B------:R-:W5:Y:S01]  /*0480*/  MUFU.RCP R13, R13 ;  /* 0x0000000d000d7308 */ /* 0x000f620000001000 */
[----:B------:R-:W-:-:S07]  /*0490*/  FMUL R9, R9, R4 ;  /* 0x0000000409097220 */ /* 0x000fce0000400000 */
[----:B------:R-:W2:Y:S01]  /*04a0*/  MUFU.RCP R14, R14 ;  /* 0x0000000e000e7308 */ /* 0x000ea20000001000 */
[----:B------:R-:W-:Y:S01]  /*04b0*/  FMUL R8, R8, R5 ;  /* 0x0000000508087220 */ /* 0x000fe20000400000 */
[----:B------:R-:W-:-:S03]  /*04c0*/  @P1 FMUL R9, R9, 0.25 ;  /* 0x3e80000009091820 */ /* 0x000fc60000400000 */
[----:B------:R-:W-:Y:S01]  /*04d0*/  @P2 FMUL R8, R8, 0.25 ;  /* 0x3e80000008082820 */ /* 0x000fe20000400000 */
[----:B-----5:R-:W-:-:S03]  /*04e0*/  FFMA R6, R13, R9, R6 ;  /* 0x000000090d067223 */ /* 0x020fc60000000006 */
[----:B--2---:R-:W-:Y:S02]  /*04f0*/  FFMA R7, R14, R8, R7 ;  /* 0x000000080e077223 */ /* 0x004fe40000000007 */
[----:B------:R-:W-:-:S03]  /*0500*/  FSETP.GEU.AND P1, PT, R6, RZ, PT ;  /* 0x000000ff0600720b */ /* 0x000fc60003f2e000 */
[C---:B------:R-:W-:Y:S02]  /*0510*/  FSETP.GEU.AND P2, PT, R7.reuse, RZ, PT ;  /* 0x000000ff0700720b */ /* 0x040fe40003f4e000 */
[----:B------:R-:W-:Y:S02]  /*0520*/  FSEL R5, R6, RZ, P1 ;  /* 0x000000ff06057208 */ /* 0x000fe40000800000 */
[----:B------:R-:W-:Y:S01]  /*0530*/  FSEL R4, R7, RZ, P2 ;  /* 0x000000ff07047208 */ /* 0x000fe20001000000 */
[----:B-1----:R-:W-:-:S04]  /*0540*/  IMAD.WIDE R10, R0, 0x4, R10 ;  /* 0x00000004000a7825 */ /* 0x002fc800078e020a */
[----:B------:R-:W-:Y:S01]  /*0550*/  FADD R2, R5, R2 ;  /* 0x0000000205027221 */ /* 0x000fe20000000000 */
[----:B------:R-:W-:Y:S01]  /*0560*/  FADD R3, R4, R3 ;  /* 0x0000000304037221 */ /* 0x000fe20000000000 */
[----:B------:R-:W-:Y:S06]  /*0570*/  @P0 EXIT ;  /* 0x000000000000094d */ /* 0x000fec0003800000 */
[----:B------:R-:W-:Y:S01]  /*0580*/  STG.E.64 desc[UR4][R10.64], R2 ;  /* 0x000000020a007986 */ /* 0x000fe2000c101b04 */
[----:B------:R-:W-:Y:S05]  /*0590*/  EXIT ;  /* 0x000000000000794d */ /* 0x000fea0003800000 */
.L_x_0:
[----:B------:R-:W-:-:S00]  /*05a0*/  BRA `(.L_x_0) ;  /* 0xfffffffc00fc7947 */ /* 0x000fc0000383ffff */
[----:B------:R-:W-:-:S00]  /*05b0*/  NOP ;  /* 0x0000000000007918 */ /* 0x000fc00000000000 */
        /* <DEDUP_REMOVED lines=12> */
.L_x_1:


//--------------------- .nv.global.init           --------------------------
	.section	.nv.global.init,"aw",@progbits
.nv.global.init:
	.type		_$_str,@object
	.size		_$_str,(_$_str_$_2 - _$_str)
_$_str:
        /*0000*/ 	.byte	0x5f, 0x5f, 0x43, 0x55, 0x44, 0x41, 0x5f, 0x46, 0x54, 0x5a, 0x00
	.type		_$_str_$_2,@object
	.size		_$_str_$_2,(.L_1 - _$_str_$_2)
_$_str_$_2:
        /*000b*/ 	.byte	0x5f, 0x5f, 0x43, 0x55, 0x44, 0x41, 0x5f, 0x50, 0x52, 0x45, 0x43, 0x5f, 0x53, 0x51, 0x52, 0x54
        /*001b*/ 	.byte	0x00
.L_1:


//--------------------- .nv.constant0.triton_poi_fused_add_div_mean_mul_relu_std_sub_0 --------------------------
	.section	.nv.constant0.triton_poi_fused_add_div_mean_mul_relu_std_sub_0,"a",@progbits
	.sectionflags	@""
	.align	4
.nv.constant0.triton_poi_fused_add_div_mean_mul_relu_std_sub_0:
	.zero		564
